	.headerflags	@"EF_CUDA_TEXMODE_UNIFIED EF_CUDA_64BIT_ADDRESS EF_CUDA_ACCELERATORS EF_CUDA_SM90 EF_CUDA_VIRTUAL_SM(EF_CUDA_SM90)"
	.elftype	@"ET_EXEC"


//--------------------- .nv.info                  --------------------------
	.section	.nv.info,"",@"SHT_CUDA_INFO"
	.align	4


	//----- nvinfo : EIATTR_REGCOUNT
	.align		4
        /*0000*/ 	.byte	0x04, 0x2f
        /*0002*/ 	.short	(.L_1 - .L_0)
	.align		4
.L_0:
        /*0004*/ 	.word	index@(triton_poi_fused_max_pool2d_with_indices_8)
        /*0008*/ 	.word	0x00000020


	//----- nvinfo : EIATTR_MIN_STACK_SIZE
	.align		4
.L_1:
        /*000c*/ 	.byte	0x04, 0x12
        /*000e*/ 	.short	(.L_3 - .L_2)
	.align		4
.L_2:
        /*0010*/ 	.word	index@(triton_poi_fused_max_pool2d_with_indices_8)
        /*0014*/ 	.word	0x00000000


	//----- nvinfo : EIATTR_FRAME_SIZE
	.align		4
.L_3:
        /*0018*/ 	.byte	0x04, 0x11
        /*001a*/ 	.short	(.L_5 - .L_4)
	.align		4
.L_4:
        /*001c*/ 	.word	index@(triton_poi_fused_max_pool2d_with_indices_8)
        /*0020*/ 	.word	0x00000000


	//----- nvinfo : EIATTR_MIN_STACK_SIZE
	.align		4
.L_5:
        /*0024*/ 	.byte	0x04, 0x12
        /*0026*/ 	.short	(.L_7 - .L_6)
	.align		4
.L_6:
        /*0028*/ 	.word	index@(triton_poi_fused_max_pool2d_with_indices_8)
        /*002c*/ 	.word	0x00000000
.L_7:


//--------------------- .nv.info.triton_poi_fused_max_pool2d_with_indices_8 --------------------------
	.section	.nv.info.triton_poi_fused_max_pool2d_with_indices_8,"",@"SHT_CUDA_INFO"
	.sectionflags	@""
	.align	4


	//----- nvinfo : EIATTR_CUDA_API_VERSION
	.align		4
        /*0000*/ 	.byte	0x04, 0x37
        /*0002*/ 	.short	(.L_9 - .L_8)
.L_8:
        /*0004*/ 	.word	0x0000007c


	//----- nvinfo : EIATTR_KPARAM_INFO
	.align		4
.L_9:
        /*0008*/ 	.byte	0x04, 0x17
        /*000a*/ 	.short	(.L_11 - .L_10)
.L_10:
        /*000c*/ 	.word	0x00000000
        /*0010*/ 	.short	0x0003
        /*0012*/ 	.short	0x0018
        /*0014*/ 	.byte	0x00, 0xf0, 0x11, 0x00


	//----- nvinfo : EIATTR_KPARAM_INFO
	.align		4
.L_11:
        /*0018*/ 	.byte	0x04, 0x17
        /*001a*/ 	.short	(.L_13 - .L_12)
.L_12:
        /*001c*/ 	.word	0x00000000
        /*0020*/ 	.short	0x0002
        /*0022*/ 	.short	0x0010
        /*0024*/ 	.byte	0x00, 0xf4, 0x21, 0x00


	//----- nvinfo : EIATTR_KPARAM_INFO
	.align		4
.L_13:
        /*0028*/ 	.byte	0x04, 0x17
        /*002a*/ 	.short	(.L_15 - .L_14)
.L_14:
        /*002c*/ 	.word	0x00000000
        /*0030*/ 	.short	0x0001
        /*0032*/ 	.short	0x0008
        /*0034*/ 	.byte	0x00, 0xf4, 0x21, 0x00


	//----- nvinfo : EIATTR_KPARAM_INFO
	.align		4
.L_15:
        /*0038*/ 	.byte	0x04, 0x17
        /*003a*/ 	.short	(.L_17 - .L_16)
.L_16:
        /*003c*/ 	.word	0x00000000
        /*0040*/ 	.short	0x0000
        /*0042*/ 	.short	0x0000
        /*0044*/ 	.byte	0x00, 0xf4, 0x21, 0x00


	//----- nvinfo : EIATTR_SPARSE_MMA_MASK
	.align		4
.L_17:
        /*0048*/ 	.byte	0x03, 0x50
        /*004a*/ 	.short	0x0000


	//----- nvinfo : EIATTR_MAXREG_COUNT
	.align		4
        /*004c*/ 	.byte	0x03, 0x1b
        /*004e*/ 	.short	0x00ff


	//----- nvinfo : EIATTR_EXIT_INSTR_OFFSETS
	.align		4
        /*0050*/ 	.byte	0x04, 0x1c
        /*0052*/ 	.short	(.L_19 - .L_18)


	//   ....[0]....
.L_18:
        /*0054*/ 	.word	0x00000800


	//----- nvinfo : EIATTR_REQNTID
	.align		4
.L_19:
        /*0058*/ 	.byte	0x04, 0x10
        /*005a*/ 	.short	(.L_21 - .L_20)
.L_20:
        /*005c*/ 	.word	0x00000080
        /*0060*/ 	.word	0x00000001
        /*0064*/ 	.word	0x00000001


	//----- nvinfo : EIATTR_CBANK_PARAM_SIZE
	.align		4
.L_21:
        /*0068*/ 	.byte	0x03, 0x19
        /*006a*/ 	.short	0x001c


	//----- nvinfo : EIATTR_PARAM_CBANK
	.align		4
        /*006c*/ 	.byte	0x04, 0x0a
        /*006e*/ 	.short	(.L_23 - .L_22)
	.align		4
.L_22:
        /*0070*/ 	.word	index@(.nv.constant0.triton_poi_fused_max_pool2d_with_indices_8)
        /*0074*/ 	.short	0x0210
        /*0076*/ 	.short	0x001c


	//----- nvinfo : EIATTR_SW_WAR
	.align		4
.L_23:
        /*0078*/ 	.byte	0x04, 0x36
        /*007a*/ 	.short	(.L_25 - .L_24)
.L_24:
        /*007c*/ 	.word	0x00000008
.L_25:


//--------------------- .nv.callgraph             --------------------------
	.section	.nv.callgraph,"",@"SHT_CUDA_CALLGRAPH"
	.align	4
	.sectionentsize	8
	.align		4
        /*0000*/ 	.word	0x00000000
	.align		4
        /*0004*/ 	.word	0xffffffff
	.align		4
        /*0008*/ 	.word	0x00000000
	.align		4
        /*000c*/ 	.word	0xfffffffe
	.align		4
        /*0010*/ 	.word	0x00000000
	.align		4
        /*0014*/ 	.word	0xfffffffd
	.align		4
        /*0018*/ 	.word	0x00000000
	.align		4
        /*001c*/ 	.word	0xfffffffc


//--------------------- .text.triton_poi_fused_max_pool2d_with_indices_8 --------------------------
	.section	.text.triton_poi_fused_max_pool2d_with_indices_8,"ax",@progbits
	.align	128
        .global         triton_poi_fused_max_pool2d_with_indices_8
        .type           triton_poi_fused_max_pool2d_with_indices_8,@function
        .size           triton_poi_fused_max_pool2d_with_indices_8,(.L_x_1 - triton_poi_fused_max_pool2d_with_indices_8)
        .other          triton_poi_fused_max_pool2d_with_indices_8,@"STO_CUDA_ENTRY STV_DEFAULT"
triton_poi_fused_max_pool2d_with_indices_8:
.text.triton_poi_fused_max_pool2d_with_indices_8:
[----:B------:R-:W-:Y:S01]  /*0000*/  LDC R1, c[0x0][0x28] ;  /* 0x00000a00ff017b82 */ /* 0x000fe20000000800 */
[----:B------:R-:W1:Y:S07]  /*0010*/  S2R R0, SR_TID.X ;  /* 0x0000000000007919 */ /* 0x000e6e0000002100 */
[----:B------:R-:W2:Y:S01]  /*0020*/  LDC.64 R10, c[0x0][0x210] ;  /* 0x00008400ff0a7b82 */ /* 0x000ea20000000a00 */
[----:B------:R-:W-:Y:S01]  /*0030*/  ULDC.64 UR4, c[0x0][0x208] ;  /* 0x0000820000047ab9 */ /* 0x000fe20000000a00 */
[----:B------:R-:W-:Y:S01]  /*0040*/  ULDC.64 UR6, c[0x0][0x220] ;  /* 0x0000880000067ab9 */ /* 0x000fe20000000a00 */
[----:B------:R-:W3:Y:S01]  /*0050*/  S2R R3, SR_CTAID.X ;  /* 0x0000000000037919 */ /* 0x000ee20000002500 */
[----:B-1----:R-:W-:Y:S01]  /*0060*/  IMAD.SHL.U32 R0, R0, 0x4, RZ ;  /* 0x0000000400007824 */ /* 0x002fe200078e00ff */
[----:B---3--:R-:W-:-:S04]  /*0070*/  SHF.R.S32.HI R5, RZ, 0x16, R3 ;  /* 0x00000016ff057819 */ /* 0x008fc80000011403 */
[----:B------:R-:W-:Y:S02]  /*0080*/  LOP3.LUT R0, R0, 0x1fc, RZ, 0xc0, !PT ;  /* 0x000001fc00007812 */ /* 0x000fe400078ec0ff */
[----:B------:R-:W-:-:S03]  /*0090*/  SGXT R5, R5, 0x1 ;  /* 0x000000010505781a */ /* 0x000fc60000000200 */
[----:B------:R-:W-:-:S04]  /*00a0*/  IMAD R0, R3, 0x200, R0 ;  /* 0x0000020003007824 */ /* 0x000fc800078e0200 */
[C---:B------:R-:W-:Y:S01]  /*00b0*/  VIADD R12, R0.reuse, 0x2 ;  /* 0x00000002000c7836 */ /* 0x040fe20000000000 */
[----:B------:R-:W-:Y:S01]  /*00c0*/  SHF.R.S32.HI R3, RZ, 0x1f, R0 ;  /* 0x0000001fff037819 */ /* 0x000fe20000011400 */
[C---:B------:R-:W-:Y:S02]  /*00d0*/  VIADD R8, R0.reuse, 0x3 ;  /* 0x0000000300087836 */ /* 0x040fe40000000000 */
[----:B------:R-:W-:Y:S01]  /*00e0*/  VIADD R9, R0, 0x1 ;  /* 0x0000000100097836 */ /* 0x000fe20000000000 */
[----:B------:R-:W-:Y:S02]  /*00f0*/  LEA.HI R4, R3, R0, RZ, 0x4 ;  /* 0x0000000003047211 */ /* 0x000fe400078f20ff */
[C---:B------:R-:W-:Y:S02]  /*0100*/  LEA.HI R2, R5.reuse, R12, RZ, 0x4 ;  /* 0x0000000c05027211 */ /* 0x040fe400078f20ff */
[----:B------:R-:W-:Y:S01]  /*0110*/  LEA.HI R6, R5, R8, RZ, 0x4 ;  /* 0x0000000805067211 */ /* 0x000fe200078f20ff */
[----:B------:R-:W-:Y:S01]  /*0120*/  IMAD.SHL.U32 R13, R4, 0x4, RZ ;  /* 0x00000004040d7824 */ /* 0x000fe200078e00ff */
[----:B------:R-:W-:-:S02]  /*0130*/  LOP3.LUT R3, R2, 0x7ffffff0, RZ, 0xc0, !PT ;  /* 0x7ffffff002037812 */ /* 0x000fc400078ec0ff */
[----:B------:R-:W-:Y:S02]  /*0140*/  LEA.HI R5, R5, R9, RZ, 0x4 ;  /* 0x0000000905057211 */ /* 0x000fe400078f20ff */
[----:B------:R-:W-:Y:S01]  /*0150*/  LOP3.LUT R13, R13, 0xffffffc0, RZ, 0xc0, !PT ;  /* 0xffffffc00d0d7812 */ /* 0x000fe200078ec0ff */
[----:B------:R-:W-:-:S04]  /*0160*/  IMAD.IADD R12, R12, 0x1, -R3 ;  /* 0x000000010c0c7824 */ /* 0x000fc800078e0a03 */
[----:B------:R-:W-:-:S04]  /*0170*/  IMAD R3, R12, 0x2, R13 ;  /* 0x000000020c037824 */ /* 0x000fc800078e020d */
[----:B--2---:R-:W-:Y:S01]  /*0180*/  IMAD.WIDE R2, R3, 0x4, R10 ;  /* 0x0000000403027825 */ /* 0x004fe200078e020a */
[----:B------:R-:W-:-:S04]  /*0190*/  LOP3.LUT R7, R6, 0x7ffffff0, RZ, 0xc0, !PT ;  /* 0x7ffffff006077812 */ /* 0x000fc800078ec0ff */
[----:B------:R-:W2:Y:S01]  /*01a0*/  LDG.E.EL R15, desc[UR4][R2.64] ;  /* 0x00000004020f7981 */ /* 0x000ea2000c2e1900 */
[----:B------:R-:W-:-:S03]  /*01b0*/  LOP3.LUT R27, R13, 0x20, RZ, 0xfc, !PT ;  /* 0x000000200d1b7812 */ /* 0x000fc600078efcff */
[----:B------:R1:W2:Y:S01]  /*01c0*/  LDG.E.EL R22, desc[UR4][R2.64+0x4] ;  /* 0x0000040402167981 */ /* 0x0002a2000c2e1900 */
[----:B------:R-:W-:Y:S01]  /*01d0*/  LOP3.LUT R6, R5, 0x7ffffff0, RZ, 0xc0, !PT ;  /* 0x7ffffff005067812 */ /* 0x000fe200078ec0ff */
[----:B------:R-:W-:Y:S01]  /*01e0*/  IMAD.IADD R8, R8, 0x1, -R7 ;  /* 0x0000000108087824 */ /* 0x000fe200078e0a07 */
[----:B------:R-:W-:Y:S01]  /*01f0*/  LOP3.LUT R5, R4, 0x7ffffff0, RZ, 0xc0, !PT ;  /* 0x7ffffff004057812 */ /* 0x000fe200078ec0ff */
[----:B------:R-:W-:Y:S02]  /*0200*/  IMAD R25, R12, 0x2, R27 ;  /* 0x000000020c197824 */ /* 0x000fe400078e021b */
[----:B------:R-:W-:Y:S02]  /*0210*/  IMAD R29, R8, 0x2, R13 ;  /* 0x00000002081d7824 */ /* 0x000fe400078e020d */
[----:B------:R-:W-:Y:S02]  /*0220*/  IMAD.IADD R9, R9, 0x1, -R6 ;  /* 0x0000000109097824 */ /* 0x000fe400078e0a06 */
[----:B------:R-:W-:-:S04]  /*0230*/  IMAD.WIDE R24, R25, 0x4, R10 ;  /* 0x0000000419187825 */ /* 0x000fc800078e020a */
[----:B------:R-:W-:Y:S01]  /*0240*/  IMAD.WIDE R28, R29, 0x4, R10 ;  /* 0x000000041d1c7825 */ /* 0x000fe200078e020a */
[----:B------:R3:W4:Y:S03]  /*0250*/  LDG.E.EL R17, desc[UR4][R24.64] ;  /* 0x0000000418117981 */ /* 0x000726000c2e1900 */
[----:B------:R-:W-:Y:S01]  /*0260*/  IMAD R7, R9, 0x2, R13 ;  /* 0x0000000209077824 */ /* 0x000fe200078e020d */
[----:B------:R-:W5:Y:S01]  /*0270*/  LDG.E.EL R23, desc[UR4][R28.64] ;  /* 0x000000041c177981 */ /* 0x000f62000c2e1900 */
[----:B------:R-:W-:Y:S02]  /*0280*/  IMAD.IADD R26, R0, 0x1, -R5 ;  /* 0x00000001001a7824 */ /* 0x000fe400078e0a05 */
[----:B------:R-:W-:Y:S01]  /*0290*/  IMAD.WIDE R4, R7, 0x4, R10 ;  /* 0x0000000407047825 */ /* 0x000fe200078e020a */
[----:B------:R-:W5:Y:S03]  /*02a0*/  LDG.E.EL R16, desc[UR4][R28.64+0x4] ;  /* 0x000004041c107981 */ /* 0x000f66000c2e1900 */
[----:B------:R-:W-:Y:S01]  /*02b0*/  IMAD R7, R26, 0x2, R13 ;  /* 0x000000021a077824 */ /* 0x000fe200078e020d */
[----:B------:R-:W5:Y:S03]  /*02c0*/  LDG.E.EL R21, desc[UR4][R4.64] ;  /* 0x0000000404157981 */ /* 0x000f66000c2e1900 */
[----:B------:R-:W-:Y:S01]  /*02d0*/  IMAD.WIDE R6, R7, 0x4, R10 ;  /* 0x0000000407067825 */ /* 0x000fe200078e020a */
[----:B------:R3:W5:Y:S03]  /*02e0*/  LDG.E.EL R20, desc[UR4][R4.64+0x4] ;  /* 0x0000040404147981 */ /* 0x000766000c2e1900 */
[--C-:B-1----:R-:W-:Y:S01]  /*02f0*/  IMAD R3, R8, 0x2, R27.reuse ;  /* 0x0000000208037824 */ /* 0x102fe200078e021b */
[----:B------:R-:W5:Y:S01]  /*0300*/  LDG.E.EL R19, desc[UR4][R6.64] ;  /* 0x0000000406137981 */ /* 0x000f62000c2e1900 */
[----:B---3--:R-:W-:-:S03]  /*0310*/  IMAD R25, R9, 0x2, R27 ;  /* 0x0000000209197824 */ /* 0x008fc600078e021b */
[----:B------:R1:W3:Y:S01]  /*0320*/  LDG.E.EL R14, desc[UR4][R6.64+0x4] ;  /* 0x00000404060e7981 */ /* 0x0002e2000c2e1900 */
[----:B------:R-:W-:-:S04]  /*0330*/  IMAD.WIDE R2, R3, 0x4, R10 ;  /* 0x0000000403027825 */ /* 0x000fc800078e020a */
[----:B------:R-:W-:Y:S01]  /*0340*/  IMAD.WIDE R24, R25, 0x4, R10 ;  /* 0x0000000419187825 */ /* 0x000fe200078e020a */
[----:B------:R1:W3:Y:S03]  /*0350*/  LDG.E.EL R18, desc[UR4][R2.64] ;  /* 0x0000000402127981 */ /* 0x0002e6000c2e1900 */
[----:B------:R-:W-:Y:S02]  /*0360*/  IMAD R27, R26, 0x2, R27 ;  /* 0x000000021a1b7824 */ /* 0x000fe400078e021b */
[----:B------:R-:W3:Y:S02]  /*0370*/  LDG.E.EL R24, desc[UR4][R24.64] ;  /* 0x0000000418187981 */ /* 0x000ee4000c2e1900 */
[----:B0-----:R-:W-:Y:S01]  /*0380*/  IMAD.WIDE R4, R27, 0x4, R10 ;  /* 0x000000041b047825 */ /* 0x001fe200078e020a */
[----:B------:R-:W-:-:S04]  /*0390*/  LOP3.LUT R13, R13, 0x21, RZ, 0xfc, !PT ;  /* 0x000000210d0d7812 */ /* 0x000fc800078efcff */
[----:B------:R-:W3:Y:S01]  /*03a0*/  LDG.E.EL R27, desc[UR4][R4.64] ;  /* 0x00000004041b7981 */ /* 0x000ee2000c2e1900 */
[--C-:B------:R-:W-:Y:S02]  /*03b0*/  IMAD R29, R12, 0x2, R13.reuse ;  /* 0x000000020c1d7824 */ /* 0x100fe400078e020d */
[--C-:B------:R-:W-:Y:S02]  /*03c0*/  IMAD R8, R8, 0x2, R13.reuse ;  /* 0x0000000208087824 */ /* 0x100fe400078e020d */
[--C-:B------:R-:W-:Y:S02]  /*03d0*/  IMAD R9, R9, 0x2, R13.reuse ;  /* 0x0000000209097824 */ /* 0x100fe400078e020d */
[----:B-1----:R-:W-:Y:S02]  /*03e0*/  IMAD R7, R26, 0x2, R13 ;  /* 0x000000021a077824 */ /* 0x002fe400078e020d */
[----:B------:R-:W-:-:S04]  /*03f0*/  IMAD.WIDE R12, R29, 0x4, R10 ;  /* 0x000000041d0c7825 */ /* 0x000fc800078e020a */
[--C-:B------:R-:W-:Y:S01]  /*0400*/  IMAD.WIDE R2, R8, 0x4, R10.reuse ;  /* 0x0000000408027825 */ /* 0x100fe200078e020a */
[----:B------:R-:W3:Y:S03]  /*0410*/  LDG.E.EL R6, desc[UR4][R12.64] ;  /* 0x000000040c067981 */ /* 0x000ee6000c2e1900 */
[----:B------:R-:W-:-:S04]  /*0420*/  IMAD.WIDE R8, R9, 0x4, R10 ;  /* 0x0000000409087825 */ /* 0x000fc800078e020a */
[----:B------:R-:W-:Y:S01]  /*0430*/  IMAD.WIDE R10, R7, 0x4, R10 ;  /* 0x00000004070a7825 */ /* 0x000fe200078e020a */
[----:B------:R-:W3:Y:S04]  /*0440*/  LDG.E.EL R5, desc[UR4][R8.64] ;  /* 0x0000000408057981 */ /* 0x000ee8000c2e1900 */
[----:B------:R0:W3:Y:S04]  /*0450*/  LDG.E.EL R7, desc[UR4][R2.64] ;  /* 0x0000000402077981 */ /* 0x0000e8000c2e1900 */
[----:B------:R1:W3:Y:S01]  /*0460*/  LDG.E.EL R4, desc[UR4][R10.64] ;  /* 0x000000040a047981 */ /* 0x0002e2000c2e1900 */
[----:B0-----:R-:W0:Y:S02]  /*0470*/  LDC.64 R2, c[0x0][0x218] ;  /* 0x00008600ff027b82 */ /* 0x001e240000000a00 */
[----:B0-----:R-:W-:Y:S01]  /*0480*/  IMAD.WIDE R2, R0, 0x4, R2 ;  /* 0x0000000400027825 */ /* 0x001fe200078e0202 */
[----:B--2---:R-:W-:-:S02]  /*0490*/  FSETP.GT.AND P5, PT, R22, R15, PT ;  /* 0x0000000f1600720b */ /* 0x004fc40003fa4000 */
[----:B------:R-:W-:-:S11]  /*04a0*/  FSETP.NAN.AND P0, PT, R22, R22, PT ;  /* 0x000000161600720b */ /* 0x000fd60003f08000 */
[----:B------:R-:W-:-:S04]  /*04b0*/  @!P5 SEL R22, R22, R15, P0 ;  /* 0x0000000f1616d207 */ /* 0x000fc80000000000 */
[----:B----4-:R-:W-:Y:S02]  /*04c0*/  FSETP.GEU.AND P1, PT, R22, R17, PT ;  /* 0x000000111600720b */ /* 0x010fe40003f2e000 */
[C---:B-----5:R-:W-:Y:S02]  /*04d0*/  FSETP.GT.AND P4, PT, R16.reuse, R23, PT ;  /* 0x000000171000720b */ /* 0x060fe40003f84000 */
[----:B------:R-:W-:Y:S02]  /*04e0*/  FSETP.NAN.AND P6, PT, R17, R17, PT ;  /* 0x000000111100720b */ /* 0x000fe40003fc8000 */
[----:B------:R-:W-:Y:S02]  /*04f0*/  FSETP.NAN.AND P0, PT, R16, R16, PT ;  /* 0x000000101000720b */ /* 0x000fe40003f08000 */
[----:B------:R-:W-:-:S05]  /*0500*/  FSETP.GT.AND P3, PT, R20, R21, PT ;  /* 0x000000151400720b */ /* 0x000fca0003f64000 */
[----:B------:R-:W-:Y:S02]  /*0510*/  @P1 SEL R17, R17, R22, P6 ;  /* 0x0000001611111207 */ /* 0x000fe40003000000 */
[----:B------:R-:W-:Y:S02]  /*0520*/  FSETP.NAN.AND P6, PT, R20, R20, PT ;  /* 0x000000141400720b */ /* 0x000fe40003fc8000 */
[----:B---3--:R-:W-:Y:S02]  /*0530*/  FSETP.GT.AND P2, PT, R14, R19, PT ;  /* 0x000000130e00720b */ /* 0x008fe40003f44000 */
[----:B------:R-:W-:Y:S02]  /*0540*/  @!P4 SEL R16, R16, R23, P0 ;  /* 0x000000171010c207 */ /* 0x000fe40000000000 */
[----:B------:R-:W-:Y:S02]  /*0550*/  @!P3 SEL R20, R20, R21, P6 ;  /* 0x000000151414b207 */ /* 0x000fe40003000000 */
[----:B------:R-:W-:-:S02]  /*0560*/  FSETP.GEU.AND P0, PT, R16, R18, PT ;  /* 0x000000121000720b */ /* 0x000fc40003f0e000 */
[----:B------:R-:W-:Y:S02]  /*0570*/  FSETP.NAN.AND P6, PT, R14, R14, PT ;  /* 0x0000000e0e00720b */ /* 0x000fe40003fc8000 */
[----:B------:R-:W-:Y:S02]  /*0580*/  SEL R9, RZ, 0x1, !P5 ;  /* 0x00000001ff097807 */ /* 0x000fe40006800000 */
[----:B------:R-:W-:Y:S02]  /*0590*/  FSETP.GEU.AND P5, PT, R20, R24, PT ;  /* 0x000000181400720b */ /* 0x000fe40003fae000 */
[----:B------:R-:W-:Y:S02]  /*05a0*/  @!P2 SEL R14, R14, R19, P6 ;  /* 0x000000130e0ea207 */ /* 0x000fe40003000000 */
[----:B------:R-:W-:Y:S02]  /*05b0*/  SEL R8, RZ, 0x1, !P4 ;  /* 0x00000001ff087807 */ /* 0x000fe40006000000 */
[----:B------:R-:W-:-:S02]  /*05c0*/  FSETP.NAN.AND P6, PT, R18, R18, PT ;  /* 0x000000121200720b */ /* 0x000fc40003fc8000 */
[-C--:B------:R-:W-:Y:S02]  /*05d0*/  FSETP.GEU.AND P4, PT, R14, R27.reuse, PT ;  /* 0x0000001b0e00720b */ /* 0x080fe40003f8e000 */
[----:B------:R-:W-:Y:S02]  /*05e0*/  @P0 SEL R18, R18, R16, P6 ;  /* 0x0000001012120207 */ /* 0x000fe40003000000 */
[C---:B------:R-:W-:Y:S02]  /*05f0*/  FSETP.NAN.AND P6, PT, R24.reuse, R24, PT ;  /* 0x000000181800720b */ /* 0x040fe40003fc8000 */
[----:B-1----:R-:W-:Y:S02]  /*0600*/  SEL R11, RZ, 0x1, !P2 ;  /* 0x00000001ff0b7807 */ /* 0x002fe40005000000 */
[----:B------:R-:W-:Y:S02]  /*0610*/  @P5 SEL R24, R24, R20, P6 ;  /* 0x0000001418185207 */ /* 0x000fe40003000000 */
[----:B------:R-:W-:-:S02]  /*0620*/  FSETP.NAN.AND P6, PT, R27, R27, PT ;  /* 0x0000001b1b00720b */ /* 0x000fc40003fc8000 */
[----:B------:R-:W-:Y:S02]  /*0630*/  SEL R11, R11, 0x2, P4 ;  /* 0x000000020b0b7807 */ /* 0x000fe40002000000 */
[----:B------:R-:W-:Y:S02]  /*0640*/  @P4 SEL R27, R27, R14, P6 ;  /* 0x0000000e1b1b4207 */ /* 0x000fe40003000000 */
[----:B------:R-:W-:Y:S02]  /*0650*/  FSETP.GEU.AND P4, PT, R17, R6, PT ;  /* 0x000000061100720b */ /* 0x000fe40003f8e000 */
[----:B------:R-:W-:Y:S02]  /*0660*/  SEL R10, RZ, 0x1, !P3 ;  /* 0x00000001ff0a7807 */ /* 0x000fe40005800000 */
[----:B------:R-:W-:Y:S02]  /*0670*/  SEL R9, R9, 0x2, P1 ;  /* 0x0000000209097807 */ /* 0x000fe40000800000 */
[----:B------:R-:W-:-:S02]  /*0680*/  SEL R8, R8, 0x2, P0 ;  /* 0x0000000208087807 */ /* 0x000fc40000000000 */
[----:B------:R-:W-:Y:S02]  /*0690*/  FSETP.GEU.AND P0, PT, R18, R7, PT ;  /* 0x000000071200720b */ /* 0x000fe40003f0e000 */
[----:B------:R-:W-:Y:S02]  /*06a0*/  FSETP.GEU.AND P1, PT, R24, R5, PT ;  /* 0x000000051800720b */ /* 0x000fe40003f2e000 */
[----:B------:R-:W-:Y:S02]  /*06b0*/  FSETP.GEU.AND P2, PT, R27, R4, PT ;  /* 0x000000041b00720b */ /* 0x000fe40003f4e000 */
[----:B------:R-:W-:Y:S02]  /*06c0*/  SEL R10, R10, 0x2, P5 ;  /* 0x000000020a0a7807 */ /* 0x000fe40002800000 */
[----:B------:R-:W-:Y:S02]  /*06d0*/  FSETP.NAN.AND P3, PT, R6, R6, PT ;  /* 0x000000060600720b */ /* 0x000fe40003f68000 */
[----:B------:R-:W-:-:S02]  /*06e0*/  SEL R9, R9, 0x3, P4 ;  /* 0x0000000309097807 */ /* 0x000fc40002000000 */
[----:B------:R-:W-:Y:S02]  /*06f0*/  SEL R8, R8, 0x3, P0 ;  /* 0x0000000308087807 */ /* 0x000fe40000000000 */
[----:B------:R-:W-:Y:S02]  /*0700*/  SEL R10, R10, 0x3, P1 ;  /* 0x000000030a0a7807 */ /* 0x000fe40000800000 */
[----:B------:R-:W-:Y:S02]  /*0710*/  SEL R11, R11, 0x3, P2 ;  /* 0x000000030b0b7807 */ /* 0x000fe40001000000 */
[----:B------:R-:W-:Y:S02]  /*0720*/  @P4 SEL R6, R6, R17, P3 ;  /* 0x0000001106064207 */ /* 0x000fe40001800000 */
[----:B------:R-:W-:Y:S02]  /*0730*/  PRMT R13, R9, 0x3340, R8 ;  /* 0x00003340090d7816 */ /* 0x000fe40000000008 */
[----:B------:R-:W-:-:S02]  /*0740*/  FSETP.NAN.AND P3, PT, R7, R7, PT ;  /* 0x000000070700720b */ /* 0x000fc40003f68000 */
[----:B------:R-:W-:Y:S02]  /*0750*/  FSETP.NAN.AND P4, PT, R5, R5, PT ;  /* 0x000000050500720b */ /* 0x000fe40003f88000 */
[----:B------:R-:W-:Y:S02]  /*0760*/  FSETP.NAN.AND P5, PT, R4, R4, PT ;  /* 0x000000040400720b */ /* 0x000fe40003fa8000 */
[----:B------:R-:W-:Y:S02]  /*0770*/  PRMT R10, R11, 0x3340, R10 ;  /* 0x000033400b0a7816 */ /* 0x000fe4000000000a */
[----:B------:R-:W-:Y:S02]  /*0780*/  IADD3 R8, P6, R0, UR6, RZ ;  /* 0x0000000600087c10 */ /* 0x000fe4000ffde0ff */
[----:B------:R-:W-:Y:S02]  /*0790*/  @P0 SEL R7, R7, R18, P3 ;  /* 0x0000001207070207 */ /* 0x000fe40001800000 */
[----:B------:R-:W-:-:S02]  /*07a0*/  @P1 SEL R5, R5, R24, P4 ;  /* 0x0000001805051207 */ /* 0x000fc40002000000 */
[----:B------:R-:W-:Y:S02]  /*07b0*/  @P2 SEL R4, R4, R27, P5 ;  /* 0x0000001b04042207 */ /* 0x000fe40002800000 */
[----:B------:R-:W-:Y:S02]  /*07c0*/  LEA.HI.X.SX32 R9, R0, UR7, 0x1, P6 ;  /* 0x0000000700097c11 */ /* 0x000fe4000b0f0eff */
[----:B------:R-:W-:Y:S01]  /*07d0*/  PRMT R13, R10, 0x5410, R13 ;  /* 0x000054100a0d7816 */ /* 0x000fe2000000000d */
[----:B------:R-:W-:Y:S04]  /*07e0*/  STG.E.128 desc[UR4][R2.64], R4 ;  /* 0x0000000402007986 */ /* 0x000fe8000c101d04 */
[----:B------:R-:W-:Y:S01]  /*07f0*/  STG.E desc[UR4][R8.64], R13 ;  /* 0x0000000d08007986 */ /* 0x000fe2000c101904 */
[----:B------:R-:W-:Y:S05]  /*0800*/  EXIT ;  /* 0x000000000000794d */ /* 0x000fea0003800000 */
.L_x_0:
[----:B------:R-:W-:-:S00]  /*0810*/  BRA `(.L_x_0) ;  /* 0xfffffffc00fc7947 */ /* 0x000fc0000383ffff */
[----:B------:R-:W-:-:S00]  /*0820*/  NOP ;  /* 0x0000000000007918 */ /* 0x000fc00000000000 */
        /* <DEDUP_REMOVED lines=13> */
.L_x_1:


//--------------------- .nv.constant0.triton_poi_fused_max_pool2d_with_indices_8 --------------------------
	.section	.nv.constant0.triton_poi_fused_max_pool2d_with_indices_8,"a",@progbits
	.sectionflags	@""
	.align	4
.nv.constant0.triton_poi_fused_max_pool2d_with_indices_8:
	.zero		556
